//
// Generated by NVIDIA NVVM Compiler
//
// Compiler Build ID: CL-36424714
// Cuda compilation tools, release 13.0, V13.0.88
// Based on NVVM 20.0.0
//

.version 9.0
.target sm_100
.address_size 64


.entry _Z11matMultCUDAPKfS0_Pfi(
	.param .u64 .ptr .align 1 _Z11matMultCUDAPKfS0_Pfi_param_0,
	.param .u64 .ptr .align 1 _Z11matMultCUDAPKfS0_Pfi_param_1,
	.param .u64 .ptr .align 1 _Z11matMultCUDAPKfS0_Pfi_param_2,
	.param .u32 _Z11matMultCUDAPKfS0_Pfi_param_3
)
{
	.reg .pred 	%p<10>;
	.reg .b32 	%r<40>;
	.reg .b32 	%f<67>;
	.reg .b64 	%rd<67>;

	ld.param.u64 	%rd14, [_Z11matMultCUDAPKfS0_Pfi_param_0];
	ld.param.u64 	%rd15, [_Z11matMultCUDAPKfS0_Pfi_param_1];
	ld.param.u32 	%r18, [_Z11matMultCUDAPKfS0_Pfi_param_3];
	cvta.to.global.u64 	%rd1, %rd15;
	cvta.to.global.u64 	%rd2, %rd14;
	mov.u32 	%r19, %ctaid.y;
	mov.u32 	%r20, %ntid.y;
	mov.u32 	%r21, %tid.y;
	mad.lo.s32 	%r1, %r19, %r20, %r21;
	mov.u32 	%r22, %ctaid.x;
	mov.u32 	%r23, %ntid.x;
	mov.u32 	%r24, %tid.x;
	mad.lo.s32 	%r2, %r22, %r23, %r24;
	max.s32 	%r25, %r1, %r2;
	setp.ge.s32 	%p1, %r25, %r18;
	@%p1 bra 	$L__BB0_13;
	mul.lo.s32 	%r3, %r18, %r1;
	and.b32  	%r4, %r18, 7;
	setp.lt.u32 	%p2, %r18, 8;
	mov.f32 	%f66, 0f00000000;
	mov.b32 	%r38, 0;
	@%p2 bra 	$L__BB0_4;
	and.b32  	%r38, %r18, 2147483640;
	neg.s32 	%r36, %r38;
	mul.wide.s32 	%rd16, %r18, 4;
	add.s64 	%rd3, %rd1, %rd16;
	shl.b32 	%r7, %r18, 3;
	mul.wide.s32 	%rd17, %r18, 8;
	add.s64 	%rd4, %rd1, %rd17;
	mul.wide.s32 	%rd18, %r18, 12;
	add.s64 	%rd5, %rd1, %rd18;
	mul.wide.s32 	%rd19, %r18, 16;
	add.s64 	%rd6, %rd1, %rd19;
	mul.wide.s32 	%rd20, %r18, 20;
	add.s64 	%rd7, %rd1, %rd20;
	mul.wide.s32 	%rd21, %r18, 24;
	add.s64 	%rd8, %rd1, %rd21;
	mul.wide.s32 	%rd22, %r18, 28;
	add.s64 	%rd9, %rd1, %rd22;
	mul.wide.u32 	%rd23, %r3, 4;
	add.s64 	%rd24, %rd23, %rd2;
	add.s64 	%rd66, %rd24, 16;
	mov.f32 	%f66, 0f00000000;
	mov.u32 	%r35, %r2;
$L__BB0_3:
	.pragma "nounroll";
	mul.wide.s32 	%rd25, %r35, 4;
	add.s64 	%rd26, %rd3, %rd25;
	add.s64 	%rd27, %rd4, %rd25;
	add.s64 	%rd28, %rd5, %rd25;
	add.s64 	%rd29, %rd6, %rd25;
	add.s64 	%rd30, %rd7, %rd25;
	add.s64 	%rd31, %rd8, %rd25;
	add.s64 	%rd32, %rd9, %rd25;
	add.s64 	%rd33, %rd1, %rd25;
	ld.global.f32 	%f16, [%rd66+-16];
	ld.global.f32 	%f17, [%rd33];
	fma.rn.f32 	%f18, %f16, %f17, %f66;
	ld.global.f32 	%f19, [%rd66+-12];
	ld.global.f32 	%f20, [%rd26];
	fma.rn.f32 	%f21, %f19, %f20, %f18;
	ld.global.f32 	%f22, [%rd66+-8];
	ld.global.f32 	%f23, [%rd27];
	fma.rn.f32 	%f24, %f22, %f23, %f21;
	ld.global.f32 	%f25, [%rd66+-4];
	ld.global.f32 	%f26, [%rd28];
	fma.rn.f32 	%f27, %f25, %f26, %f24;
	ld.global.f32 	%f28, [%rd66];
	ld.global.f32 	%f29, [%rd29];
	fma.rn.f32 	%f30, %f28, %f29, %f27;
	ld.global.f32 	%f31, [%rd66+4];
	ld.global.f32 	%f32, [%rd30];
	fma.rn.f32 	%f33, %f31, %f32, %f30;
	ld.global.f32 	%f34, [%rd66+8];
	ld.global.f32 	%f35, [%rd31];
	fma.rn.f32 	%f36, %f34, %f35, %f33;
	ld.global.f32 	%f37, [%rd66+12];
	ld.global.f32 	%f38, [%rd32];
	fma.rn.f32 	%f66, %f37, %f38, %f36;
	add.s32 	%r36, %r36, 8;
	add.s32 	%r35, %r35, %r7;
	add.s64 	%rd66, %rd66, 32;
	setp.ne.s32 	%p3, %r36, 0;
	@%p3 bra 	$L__BB0_3;
$L__BB0_4:
	setp.eq.s32 	%p4, %r4, 0;
	@%p4 bra 	$L__BB0_12;
	and.b32  	%r13, %r18, 3;
	setp.lt.u32 	%p5, %r4, 4;
	@%p5 bra 	$L__BB0_7;
	add.s32 	%r27, %r38, %r3;
	mul.wide.u32 	%rd34, %r27, 4;
	add.s64 	%rd35, %rd2, %rd34;
	ld.global.f32 	%f40, [%rd35];
	mad.lo.s32 	%r28, %r38, %r18, %r2;
	mul.wide.s32 	%rd36, %r28, 4;
	add.s64 	%rd37, %rd1, %rd36;
	ld.global.f32 	%f41, [%rd37];
	fma.rn.f32 	%f42, %f40, %f41, %f66;
	cvt.u64.u32 	%rd38, %r3;
	cvt.u64.u32 	%rd39, %r38;
	add.s64 	%rd40, %rd39, %rd38;
	shl.b64 	%rd41, %rd40, 2;
	add.s64 	%rd42, %rd2, %rd41;
	ld.global.f32 	%f43, [%rd42+4];
	mul.wide.s32 	%rd43, %r18, 4;
	add.s64 	%rd44, %rd37, %rd43;
	ld.global.f32 	%f44, [%rd44];
	fma.rn.f32 	%f45, %f43, %f44, %f42;
	ld.global.f32 	%f46, [%rd42+8];
	add.s64 	%rd45, %rd44, %rd43;
	ld.global.f32 	%f47, [%rd45];
	fma.rn.f32 	%f48, %f46, %f47, %f45;
	ld.global.f32 	%f49, [%rd42+12];
	add.s64 	%rd46, %rd45, %rd43;
	ld.global.f32 	%f50, [%rd46];
	fma.rn.f32 	%f66, %f49, %f50, %f48;
	add.s32 	%r38, %r38, 4;
$L__BB0_7:
	setp.eq.s32 	%p6, %r13, 0;
	@%p6 bra 	$L__BB0_12;
	setp.eq.s32 	%p7, %r13, 1;
	@%p7 bra 	$L__BB0_10;
	add.s32 	%r29, %r38, %r3;
	mul.wide.u32 	%rd47, %r29, 4;
	add.s64 	%rd48, %rd2, %rd47;
	ld.global.f32 	%f52, [%rd48];
	mad.lo.s32 	%r30, %r38, %r18, %r2;
	mul.wide.s32 	%rd49, %r30, 4;
	add.s64 	%rd50, %rd1, %rd49;
	ld.global.f32 	%f53, [%rd50];
	fma.rn.f32 	%f54, %f52, %f53, %f66;
	cvt.u64.u32 	%rd51, %r3;
	cvt.u64.u32 	%rd52, %r38;
	add.s64 	%rd53, %rd52, %rd51;
	shl.b64 	%rd54, %rd53, 2;
	add.s64 	%rd55, %rd2, %rd54;
	ld.global.f32 	%f55, [%rd55+4];
	mul.wide.s32 	%rd56, %r18, 4;
	add.s64 	%rd57, %rd50, %rd56;
	ld.global.f32 	%f56, [%rd57];
	fma.rn.f32 	%f66, %f55, %f56, %f54;
	add.s32 	%r38, %r38, 2;
$L__BB0_10:
	and.b32  	%r31, %r18, 1;
	setp.eq.b32 	%p8, %r31, 1;
	not.pred 	%p9, %p8;
	@%p9 bra 	$L__BB0_12;
	add.s32 	%r32, %r38, %r3;
	mul.wide.u32 	%rd58, %r32, 4;
	add.s64 	%rd59, %rd2, %rd58;
	ld.global.f32 	%f57, [%rd59];
	mad.lo.s32 	%r33, %r38, %r18, %r2;
	mul.wide.s32 	%rd60, %r33, 4;
	add.s64 	%rd61, %rd1, %rd60;
	ld.global.f32 	%f58, [%rd61];
	fma.rn.f32 	%f66, %f57, %f58, %f66;
$L__BB0_12:
	ld.param.u64 	%rd65, [_Z11matMultCUDAPKfS0_Pfi_param_2];
	add.s32 	%r34, %r3, %r2;
	cvta.to.global.u64 	%rd62, %rd65;
	mul.wide.s32 	%rd63, %r34, 4;
	add.s64 	%rd64, %rd62, %rd63;
	st.global.f32 	[%rd64], %f66;
$L__BB0_13:
	ret;

}


// ===== COMPILED SASS (sm_100) =====

	.target	sm_100

	.elftype	@"ET_EXEC"


//--------------------- .note.nv.tkinfo           --------------------------
	.section	.note.nv.tkinfo,"",@"SHT_NOTE"
	.sectionflags	@"SHF_NOTE_NV_TKINFO"
	.tkinfo
        /*0018*/ 	.word	0x00000002
        /*0030*/ 	.string	""
        /*0030*/ 	.string	"ptxas"
        /*0030*/ 	.string	"Cuda compilation tools, release 13.0, V13.0.88"
        /*0030*/ 	.string	"Build cuda_13.0.r13.0/compiler.36424714_0"
        /*0030*/ 	.string	"-arch sm_100 -m 64 "



//--------------------- .note.nv.cuinfo           --------------------------
	.section	.note.nv.cuinfo,"",@"SHT_NOTE"
	.sectionflags	@"SHF_NOTE_NV_CUINFO"
        /*0018*/ 	.short	0x0002
        /*001a*/ 	.short	0x0064
        /*001c*/ 	.short	0x0082
	.zero		2


//--------------------- .nv.info                  --------------------------
	.section	.nv.info,"",@"SHT_CUDA_INFO"
	.align	4


	//----- nvinfo : EIATTR_REGCOUNT
	.align		4
        /*0000*/ 	.byte	0x04, 0x2f
        /*0002*/ 	.short	(.L_1 - .L_0)
	.align		4
.L_0:
        /*0004*/ 	.word	index@(_Z11matMultCUDAPKfS0_Pfi)
        /*0008*/ 	.word	0x0000001e


	//----- nvinfo : EIATTR_FRAME_SIZE
	.align		4
.L_1:
        /*000c*/ 	.byte	0x04, 0x11
        /*000e*/ 	.short	(.L_3 - .L_2)
	.align		4
.L_2:
        /*0010*/ 	.word	index@(_Z11matMultCUDAPKfS0_Pfi)
        /*0014*/ 	.word	0x00000000


	//----- nvinfo : EIATTR_MIN_STACK_SIZE
	.align		4
.L_3:
        /*0018*/ 	.byte	0x04, 0x12
        /*001a*/ 	.short	(.L_5 - .L_4)
	.align		4
.L_4:
        /*001c*/ 	.word	index@(_Z11matMultCUDAPKfS0_Pfi)
        /*0020*/ 	.word	0x00000000
.L_5:


//--------------------- .nv.compat                --------------------------
	.section	.nv.compat,"",@"SHT_CUDA_COMPAT_INFO"
	.align	4
        /*0000*/ 	.byte	0x02, 0x09, 0x00, 0x00, 0x02, 0x02, 0x01, 0x00, 0x02, 0x05, 0x05, 0x00, 0x03, 0x07, 0x01, 0x01
        /*0010*/ 	.byte	0x02, 0x03, 0x00, 0x00, 0x02, 0x06, 0x01, 0x00, 0x04, 0x0b, 0x08, 0x00, 0x09, 0x00, 0x00, 0x00
        /*0020*/ 	.byte	0x00, 0x00, 0x00, 0x00


//--------------------- .nv.info._Z11matMultCUDAPKfS0_Pfi --------------------------
	.section	.nv.info._Z11matMultCUDAPKfS0_Pfi,"",@"SHT_CUDA_INFO"
	.sectionflags	@""
	.align	4


	//----- nvinfo : EIATTR_CUDA_API_VERSION
	.align		4
        /*0000*/ 	.byte	0x04, 0x37
        /*0002*/ 	.short	(.L_7 - .L_6)
.L_6:
        /*0004*/ 	.word	0x00000082


	//----- nvinfo : EIATTR_KPARAM_INFO
	.align		4
.L_7:
        /*0008*/ 	.byte	0x04, 0x17
        /*000a*/ 	.short	(.L_9 - .L_8)
.L_8:
        /*000c*/ 	.word	0x00000000
        /*0010*/ 	.short	0x0003
        /*0012*/ 	.short	0x0018
        /*0014*/ 	.byte	0x00, 0xf0, 0x11, 0x00


	//----- nvinfo : EIATTR_KPARAM_INFO
	.align		4
.L_9:
        /*0018*/ 	.byte	0x04, 0x17
        /*001a*/ 	.short	(.L_11 - .L_10)
.L_10:
        /*001c*/ 	.word	0x00000000
        /*0020*/ 	.short	0x0002
        /*0022*/ 	.short	0x0010
        /*0024*/ 	.byte	0x00, 0xf5, 0x21, 0x00


	//----- nvinfo : EIATTR_KPARAM_INFO
	.align		4
.L_11:
        /*0028*/ 	.byte	0x04, 0x17
        /*002a*/ 	.short	(.L_13 - .L_12)
.L_12:
        /*002c*/ 	.word	0x00000000
        /*0030*/ 	.short	0x0001
        /*0032*/ 	.short	0x0008
        /*0034*/ 	.byte	0x00, 0xf5, 0x21, 0x00


	//----- nvinfo : EIATTR_KPARAM_INFO
	.align		4
.L_13:
        /*0038*/ 	.byte	0x04, 0x17
        /*003a*/ 	.short	(.L_15 - .L_14)
.L_14:
        /*003c*/ 	.word	0x00000000
        /*0040*/ 	.short	0x0000
        /*0042*/ 	.short	0x0000
        /*0044*/ 	.byte	0x00, 0xf5, 0x21, 0x00


	//----- nvinfo : EIATTR_SPARSE_MMA_MASK
	.align		4
.L_15:
        /*0048*/ 	.byte	0x03, 0x50
        /*004a*/ 	.short	0x0000


	//----- nvinfo : EIATTR_MAXREG_COUNT
	.align		4
        /*004c*/ 	.byte	0x03, 0x1b
        /*004e*/ 	.short	0x00ff


	//----- nvinfo : EIATTR_MERCURY_ISA_VERSION
	.align		4
        /*0050*/ 	.byte	0x03, 0x5f
        /*0052*/ 	.short	0x0101


	//----- nvinfo : EIATTR_VRC_CTA_INIT_COUNT
	.align		4
        /*0054*/ 	.byte	0x02, 0x4a
	.zero		1
	.zero		1


	//----- nvinfo : EIATTR_EXIT_INSTR_OFFSETS
	.align		4
        /*0058*/ 	.byte	0x04, 0x1c
        /*005a*/ 	.short	(.L_17 - .L_16)


	//   ....[0]....
.L_16:
        /*005c*/ 	.word	0x000000c0


	//   ....[1]....
        /*0060*/ 	.word	0x00000a90


	//----- nvinfo : EIATTR_CBANK_PARAM_SIZE
	.align		4
.L_17:
        /*0064*/ 	.byte	0x03, 0x19
        /*0066*/ 	.short	0x001c


	//----- nvinfo : EIATTR_PARAM_CBANK
	.align		4
        /*0068*/ 	.byte	0x04, 0x0a
        /*006a*/ 	.short	(.L_19 - .L_18)
	.align		4
.L_18:
        /*006c*/ 	.word	index@(.nv.constant0._Z11matMultCUDAPKfS0_Pfi)
        /*0070*/ 	.short	0x0380
        /*0072*/ 	.short	0x001c


	//----- nvinfo : EIATTR_SW_WAR
	.align		4
.L_19:
        /*0074*/ 	.byte	0x04, 0x36
        /*0076*/ 	.short	(.L_21 - .L_20)
.L_20:
        /*0078*/ 	.word	0x00000008
.L_21:


//--------------------- .nv.callgraph             --------------------------
	.section	.nv.callgraph,"",@"SHT_CUDA_CALLGRAPH"
	.align	4
	.sectionentsize	8
	.align		4
        /*0000*/ 	.word	0x00000000
	.align		4
        /*0004*/ 	.word	0xffffffff
	.align		4
        /*0008*/ 	.word	0x00000000
	.align		4
        /*000c*/ 	.word	0xfffffffe
	.align		4
        /*0010*/ 	.word	0x00000000
	.align		4
        /*0014*/ 	.word	0xfffffffd
	.align		4
        /*0018*/ 	.word	0x00000000
	.align		4
        /*001c*/ 	.word	0xfffffffc


//--------------------- .text._Z11matMultCUDAPKfS0_Pfi --------------------------
	.section	.text._Z11matMultCUDAPKfS0_Pfi,"ax",@progbits
	.align	128
.text._Z11matMultCUDAPKfS0_Pfi:
        .type           _Z11matMultCUDAPKfS0_Pfi,@function
        .size           _Z11matMultCUDAPKfS0_Pfi,(.L_x_5 - _Z11matMultCUDAPKfS0_Pfi)
        .other          _Z11matMultCUDAPKfS0_Pfi,@"STO_CUDA_ENTRY STV_DEFAULT"
_Z11matMultCUDAPKfS0_Pfi:
[----:B------:R-:W-:Y:S01]  /*0000*/  LDC R1, c[0x0][0x37c] ;  /* 0x0000df00ff017b82 */ /* 0x000fe20000000800 */
[----:B------:R-:W0:Y:S07]  /*0010*/  S2R R0, SR_TID.Y ;  /* 0x0000000000007919 */ /* 0x000e2e0000002200 */
[----:B------:R-:W0:Y:S01]  /*0020*/  S2UR UR4, SR_CTAID.Y ;  /* 0x00000000000479c3 */ /* 0x000e220000002600 */
[----:B------:R-:W1:Y:S01]  /*0030*/  LDCU UR20, c[0x0][0x398] ;  /* 0x00007300ff1477ac */ /* 0x000e620008000800 */
[----:B------:R-:W2:Y:S06]  /*0040*/  S2R R3, SR_TID.X ;  /* 0x0000000000037919 */ /* 0x000eac0000002100 */
[----:B------:R-:W0:Y:S08]  /*0050*/  LDC R13, c[0x0][0x364] ;  /* 0x0000d900ff0d7b82 */ /* 0x000e300000000800 */
[----:B------:R-:W2:Y:S08]  /*0060*/  S2UR UR5, SR_CTAID.X ;  /* 0x00000000000579c3 */ /* 0x000eb00000002500 */
[----:B------:R-:W2:Y:S01]  /*0070*/  LDC R2, c[0x0][0x360] ;  /* 0x0000d800ff027b82 */ /* 0x000ea20000000800 */
[----:B0-----:R-:W-:-:S02]  /*0080*/  IMAD R13, R13, UR4, R0 ;  /* 0x000000040d0d7c24 */ /* 0x001fc4000f8e0200 */
[----:B--2---:R-:W-:-:S05]  /*0090*/  IMAD R0, R2, UR5, R3 ;  /* 0x0000000502007c24 */ /* 0x004fca000f8e0203 */
[----:B------:R-:W-:-:S04]  /*00a0*/  VIMNMX R2, PT, PT, R13, R0, !PT ;  /* 0x000000000d027248 */ /* 0x000fc80007fe0100 */
[----:B-1----:R-:W-:-:S13]  /*00b0*/  ISETP.GE.AND P0, PT, R2, UR20, PT ;  /* 0x0000001402007c0c */ /* 0x002fda000bf06270 */
[----:B------:R-:W-:Y:S05]  /*00c0*/  @P0 EXIT ;  /* 0x000000000000094d */ /* 0x000fea0003800000 */
[----:B------:R-:W-:Y:S01]  /*00d0*/  UISETP.GE.U32.AND UP0, UPT, UR20, 0x8, UPT ;  /* 0x000000081400788c */ /* 0x000fe2000bf06070 */
[----:B------:R-:W-:Y:S02]  /*00e0*/  HFMA2 R12, -RZ, RZ, 0, 0 ;  /* 0x00000000ff0c7431 */ /* 0x000fe400000001ff */
[----:B------:R-:W-:Y:S01]  /*00f0*/  IMAD R13, R13, UR20, RZ ;  /* 0x000000140d0d7c24 */ /* 0x000fe2000f8e02ff */
[----:B------:R-:W-:Y:S01]  /*0100*/  UMOV UR4, URZ ;  /* 0x000000ff00047c82 */ /* 0x000fe20008000000 */
[----:B------:R-:W0:Y:S04]  /*0110*/  LDCU.64 UR18, c[0x0][0x358] ;  /* 0x00006b00ff1277ac */ /* 0x000e280008000a00 */
[----:B------:R-:W-:Y:S05]  /*0120*/  BRA.U !UP0, `(.L_x_0) ;  /* 0x0000000508047547 */ /* 0x000fea000b800000 */
[----:B------:R-:W1:Y:S01]  /*0130*/  LDCU.128 UR24, c[0x0][0x380] ;  /* 0x00007000ff1877ac */ /* 0x000e620008000c00 */
[----:B------:R-:W-:Y:S02]  /*0140*/  MOV R12, RZ ;  /* 0x000000ff000c7202 */ /* 0x000fe40000000f00 */
[----:B------:R-:W-:Y:S01]  /*0150*/  MOV R14, R0 ;  /* 0x00000000000e7202 */ /* 0x000fe20000000f00 */
[----:B------:R-:W-:-:S04]  /*0160*/  ULOP3.LUT UR4, UR20, 0x7ffffff8, URZ, 0xc0, !UPT ;  /* 0x7ffffff814047892 */ /* 0x000fc8000f8ec0ff */
[----:B------:R-:W-:Y:S01]  /*0170*/  UIADD3 UR5, UPT, UPT, -UR4, URZ, URZ ;  /* 0x000000ff04057290 */ /* 0x000fe2000fffe1ff */
[----:B-1----:R-:W-:Y:S01]  /*0180*/  MOV R2, UR24 ;  /* 0x0000001800027c02 */ /* 0x002fe20008000f00 */
[----:B------:R-:W-:Y:S01]  /*0190*/  UIMAD.WIDE UR6, UR20, 0x8, UR26 ;  /* 0x00000008140678a5 */ /* 0x000fe2000f8e021a */
[----:B------:R-:W-:Y:S01]  /*01a0*/  MOV R3, UR25 ;  /* 0x0000001900037c02 */ /* 0x000fe20008000f00 */
[----:B------:R-:W-:Y:S02]  /*01b0*/  UIMAD.WIDE UR8, UR20, 0xc, UR26 ;  /* 0x0000000c140878a5 */ /* 0x000fe4000f8e021a */
[----:B------:R-:W-:Y:S01]  /*01c0*/  UIMAD.WIDE UR10, UR20, 0x10, UR26 ;  /* 0x00000010140a78a5 */ /* 0x000fe2000f8e021a */
[----:B------:R-:W-:Y:S01]  /*01d0*/  IMAD.WIDE.U32 R2, R13, 0x4, R2 ;  /* 0x000000040d027825 */ /* 0x000fe200078e0002 */
[----:B------:R-:W-:Y:S02]  /*01e0*/  UIMAD.WIDE UR12, UR20, 0x14, UR26 ;  /* 0x00000014140c78a5 */ /* 0x000fe4000f8e021a */
[----:B------:R-:W-:Y:S01]  /*01f0*/  UIMAD.WIDE UR14, UR20, 0x18, UR26 ;  /* 0x00000018140e78a5 */ /* 0x000fe2000f8e021a */
[----:B------:R-:W-:Y:S01]  /*0200*/  IADD3 R2, P0, PT, R2, 0x10, RZ ;  /* 0x0000001002027810 */ /* 0x000fe20007f1e0ff */
[----:B------:R-:W-:-:S03]  /*0210*/  UIMAD.WIDE UR16, UR20, 0x1c, UR26 ;  /* 0x0000001c141078a5 */ /* 0x000fc6000f8e021a */
[----:B------:R-:W-:-:S09]  /*0220*/  IADD3.X R3, PT, PT, RZ, R3, RZ, P0, !PT ;  /* 0x00000003ff037210 */ /* 0x000fd200007fe4ff */
.L_x_1:
[----:B------:R-:W-:Y:S01]  /*0230*/  UIMAD.WIDE UR22, UR20, 0x4, UR26 ;  /* 0x00000004141678a5 */ /* 0x000fe2000f8e021a */
[----:B------:R-:W-:Y:S02]  /*0240*/  IMAD.MOV.U32 R23, RZ, RZ, 0x4 ;  /* 0x00000004ff177424 */ /* 0x000fe400078e00ff */
[----:B------:R-:W-:Y:S01]  /*0250*/  HFMA2 R11, -RZ, RZ, 0, 2.384185791015625e-07 ;  /* 0x00000004ff0b7431 */ /* 0x000fe200000001ff */
[----:B------:R-:W-:Y:S01]  /*0260*/  MOV R25, 0x4 ;  /* 0x0000000400197802 */ /* 0x000fe20000000f00 */
[----:B0-----:R-:W2:Y:S01]  /*0270*/  LDG.E R21, desc[UR18][R2.64+-0x10] ;  /* 0xfffff01202157981 */ /* 0x001ea2000c1e1900 */
[C---:B------:R-:W-:Y:S01]  /*0280*/  IMAD.WIDE R22, R14.reuse, R23, UR26 ;  /* 0x0000001a0e167e25 */ /* 0x040fe2000f8e0217 */
[----:B------:R-:W-:Y:S02]  /*0290*/  MOV R8, UR22 ;  /* 0x0000001600087c02 */ /* 0x000fe40008000f00 */
[----:B------:R-:W-:Y:S01]  /*02a0*/  MOV R9, UR23 ;  /* 0x0000001700097c02 */ /* 0x000fe20008000f00 */
[----:B------:R-:W3:Y:S02]  /*02b0*/  LDG.E R19, desc[UR18][R2.64+-0xc] ;  /* 0xfffff41202137981 */ /* 0x000ee4000c1e1900 */
[----:B------:R-:W-:-:S02]  /*02c0*/  IMAD.WIDE R8, R14, 0x4, R8 ;  /* 0x000000040e087825 */ /* 0x000fc400078e0208 */
[----:B------:R-:W2:Y:S01]  /*02d0*/  LDG.E R22, desc[UR18][R22.64] ;  /* 0x0000001216167981 */ /* 0x000ea2000c1e1900 */
[----:B------:R-:W-:Y:S01]  /*02e0*/  MOV R5, 0x4 ;  /* 0x0000000400057802 */ /* 0x000fe20000000f00 */
[C---:B------:R-:W-:Y:S02]  /*02f0*/  IMAD.WIDE R24, R14.reuse, R25, UR6 ;  /* 0x000000060e187e25 */ /* 0x040fe4000f8e0219 */
[----:B------:R0:W3:Y:S02]  /*0300*/  LDG.E R20, desc[UR18][R8.64] ;  /* 0x0000001208147981 */ /* 0x0000e4000c1e1900 */
[----:B------:R-:W-:Y:S02]  /*0310*/  IMAD.WIDE R10, R14, R11, UR8 ;  /* 0x000000080e0a7e25 */ /* 0x000fe4000f8e020b */
[----:B------:R-:W4:Y:S04]  /*0320*/  LDG.E R18, desc[UR18][R24.64] ;  /* 0x0000001218127981 */ /* 0x000f28000c1e1900 */
[----:B------:R-:W4:Y:S01]  /*0330*/  LDG.E R17, desc[UR18][R2.64+-0x8] ;  /* 0xfffff81202117981 */ /* 0x000f22000c1e1900 */
[----:B0-----:R-:W-:-:S02]  /*0340*/  HFMA2 R9, -RZ, RZ, 0, 2.384185791015625e-07 ;  /* 0x00000004ff097431 */ /* 0x001fc400000001ff */
[----:B------:R-:W-:Y:S01]  /*0350*/  IMAD.MOV.U32 R7, RZ, RZ, 0x4 ;  /* 0x00000004ff077424 */ /* 0x000fe200078e00ff */
[----:B------:R0:W5:Y:S01]  /*0360*/  LDG.E R16, desc[UR18][R10.64] ;  /* 0x000000120a107981 */ /* 0x000162000c1e1900 */
[----:B------:R-:W-:-:S03]  /*0370*/  IMAD.WIDE R4, R14, R5, UR10 ;  /* 0x0000000a0e047e25 */ /* 0x000fc6000f8e0205 */
[----:B------:R-:W5:Y:S01]  /*0380*/  LDG.E R15, desc[UR18][R2.64+-0x4] ;  /* 0xfffffc12020f7981 */ /* 0x000f62000c1e1900 */
[C---:B------:R-:W-:Y:S01]  /*0390*/  IMAD.WIDE R6, R14.reuse, R7, UR12 ;  /* 0x0000000c0e067e25 */ /* 0x040fe2000f8e0207 */
[----:B------:R-:W-:Y:S02]  /*03a0*/  MOV R27, 0x4 ;  /* 0x00000004001b7802 */ /* 0x000fe40000000f00 */
[----:B------:R1:W5:Y:S01]  /*03b0*/  LDG.E R4, desc[UR18][R4.64] ;  /* 0x0000001204047981 */ /* 0x000362000c1e1900 */
[----:B------:R-:W-:-:S03]  /*03c0*/  IMAD.WIDE R8, R14, R9, UR14 ;  /* 0x0000000e0e087e25 */ /* 0x000fc6000f8e0209 */
[----:B------:R-:W5:Y:S01]  /*03d0*/  LDG.E R23, desc[UR18][R2.64] ;  /* 0x0000001202177981 */ /* 0x000f62000c1e1900 */
[----:B0-----:R-:W-:-:S03]  /*03e0*/  IMAD.WIDE R10, R14, R27, UR16 ;  /* 0x000000100e0a7e25 */ /* 0x001fc6000f8e021b */
[----:B------:R-:W5:Y:S04]  /*03f0*/  LDG.E R7, desc[UR18][R6.64] ;  /* 0x0000001206077981 */ /* 0x000f68000c1e1900 */
[----:B------:R-:W5:Y:S04]  /*0400*/  LDG.E R24, desc[UR18][R2.64+0x4] ;  /* 0x0000041202187981 */ /* 0x000f68000c1e1900 */
[----:B------:R-:W5:Y:S04]  /*0410*/  LDG.E R8, desc[UR18][R8.64] ;  /* 0x0000001208087981 */ /* 0x000f68000c1e1900 */
[----:B------:R-:W5:Y:S04]  /*0420*/  LDG.E R25, desc[UR18][R2.64+0x8] ;  /* 0x0000081202197981 */ /* 0x000f68000c1e1900 */
[----:B------:R-:W5:Y:S04]  /*0430*/  LDG.E R10, desc[UR18][R10.64] ;  /* 0x000000120a0a7981 */ /* 0x000f68000c1e1900 */
[----:B------:R0:W5:Y:S01]  /*0440*/  LDG.E R27, desc[UR18][R2.64+0xc] ;  /* 0x00000c12021b7981 */ /* 0x000162000c1e1900 */
[----:B------:R-:W-:-:S04]  /*0450*/  UIADD3 UR5, UPT, UPT, UR5, 0x8, URZ ;  /* 0x0000000805057890 */ /* 0x000fc8000fffe0ff */
[----:B------:R-:W-:Y:S01]  /*0460*/  UISETP.NE.AND UP0, UPT, UR5, URZ, UPT ;  /* 0x000000ff0500728c */ /* 0x000fe2000bf05270 */
[----:B-1----:R-:W-:Y:S02]  /*0470*/  MOV R5, UR20 ;  /* 0x0000001400057c02 */ /* 0x002fe40008000f00 */
[----:B0-----:R-:W-:Y:S02]  /*0480*/  IADD3 R2, P0, PT, R2, 0x20, RZ ;  /* 0x0000002002027810 */ /* 0x001fe40007f1e0ff */
[----:B------:R-:W-:Y:S02]  /*0490*/  LEA R14, R5, R14, 0x3 ;  /* 0x0000000e050e7211 */ /* 0x000fe400078e18ff */
[----:B------:R-:W-:Y:S01]  /*04a0*/  IADD3.X R3, PT, PT, RZ, R3, RZ, P0, !PT ;  /* 0x00000003ff037210 */ /* 0x000fe200007fe4ff */
[----:B--2---:R-:W-:-:S04]  /*04b0*/  FFMA R22, R21, R22, R12 ;  /* 0x0000001615167223 */ /* 0x004fc8000000000c */
[----:B---3--:R-:W-:-:S04]  /*04c0*/  FFMA R20, R19, R20, R22 ;  /* 0x0000001413147223 */ /* 0x008fc80000000016 */
[----:B----4-:R-:W-:-:S04]  /*04d0*/  FFMA R18, R17, R18, R20 ;  /* 0x0000001211127223 */ /* 0x010fc80000000014 */
[----:B-----5:R-:W-:-:S04]  /*04e0*/  FFMA R16, R15, R16, R18 ;  /* 0x000000100f107223 */ /* 0x020fc80000000012 */
[----:B------:R-:W-:-:S04]  /*04f0*/  FFMA R23, R23, R4, R16 ;  /* 0x0000000417177223 */ /* 0x000fc80000000010 */
[----:B------:R-:W-:-:S04]  /*0500*/  FFMA R24, R24, R7, R23 ;  /* 0x0000000718187223 */ /* 0x000fc80000000017 */
[----:B------:R-:W-:-:S04]  /*0510*/  FFMA R8, R25, R8, R24 ;  /* 0x0000000819087223 */ /* 0x000fc80000000018 */
[----:B------:R-:W-:Y:S01]  /*0520*/  FFMA R12, R27, R10, R8 ;  /* 0x0000000a1b0c7223 */ /* 0x000fe20000000008 */
[----:B------:R-:W-:Y:S06]  /*0530*/  BRA.U UP0, `(.L_x_1) ;  /* 0xfffffffd003c7547 */ /* 0x000fec000b83ffff */
.L_x_0:
[----:B------:R-:W-:-:S04]  /*0540*/  ULOP3.LUT UR6, UR20, 0x7, URZ, 0xc0, !UPT ;  /* 0x0000000714067892 */ /* 0x000fc8000f8ec0ff */
[----:B------:R-:W-:-:S09]  /*0550*/  UISETP.NE.AND UP0, UPT, UR6, URZ, UPT ;  /* 0x000000ff0600728c */ /* 0x000fd2000bf05270 */
[----:B------:R-:W-:Y:S05]  /*0560*/  BRA.U !UP0, `(.L_x_2) ;  /* 0x0000000508387547 */ /* 0x000fea000b800000 */
[----:B------:R-:W-:Y:S02]  /*0570*/  UISETP.GE.U32.AND UP0, UPT, UR6, 0x4, UPT ;  /* 0x000000040600788c */ /* 0x000fe4000bf06070 */
[----:B------:R-:W-:-:S04]  /*0580*/  ULOP3.LUT UR5, UR20, 0x3, URZ, 0xc0, !UPT ;  /* 0x0000000314057892 */ /* 0x000fc8000f8ec0ff */
[----:B------:R-:W-:-:S03]  /*0590*/  UISETP.NE.AND UP1, UPT, UR5, URZ, UPT ;  /* 0x000000ff0500728c */ /* 0x000fc6000bf25270 */
[----:B------:R-:W-:Y:S08]  /*05a0*/  BRA.U !UP0, `(.L_x_3) ;  /* 0x00000001087c7547 */ /* 0x000ff0000b800000 */
[----:B------:R-:W1:Y:S01]  /*05b0*/  LDC.64 R6, c[0x0][0x388] ;  /* 0x0000e200ff067b82 */ /* 0x000e620000000a00 */
[----:B------:R-:W2:Y:S01]  /*05c0*/  LDCU.64 UR6, c[0x0][0x380] ;  /* 0x00007000ff0677ac */ /* 0x000ea20008000a00 */
[----:B------:R-:W-:Y:S01]  /*05d0*/  IMAD.U32 R9, RZ, RZ, UR4 ;  /* 0x00000004ff097e24 */ /* 0x000fe2000f8e00ff */
[C---:B------:R-:W-:Y:S02]  /*05e0*/  IADD3 R3, PT, PT, R13.reuse, UR4, RZ ;  /* 0x000000040d037c10 */ /* 0x040fe4000fffe0ff */
[----:B------:R-:W-:Y:S01]  /*05f0*/  IADD3 R10, P0, PT, R13, UR4, RZ ;  /* 0x000000040d0a7c10 */ /* 0x000fe2000ff1e0ff */
[----:B------:R-:W-:Y:S01]  /*0600*/  IMAD R9, R9, UR20, R0 ;  /* 0x0000001409097c24 */ /* 0x000fe2000f8e0200 */
[----:B------:R-:W-:Y:S01]  /*0610*/  MOV R11, UR20 ;  /* 0x00000014000b7c02 */ /* 0x000fe20008000f00 */
[----:B------:R-:W3:Y:S01]  /*0620*/  LDC.64 R4, c[0x0][0x380] ;  /* 0x0000e000ff047b82 */ /* 0x000ee20000000a00 */
[----:B------:R-:W-:Y:S01]  /*0630*/  MOV R15, UR20 ;  /* 0x00000014000f7c02 */ /* 0x000fe20008000f00 */
[----:B-1----:R-:W-:Y:S01]  /*0640*/  IMAD.WIDE R6, R9, 0x4, R6 ;  /* 0x0000000409067825 */ /* 0x002fe200078e0206 */
[----:B------:R-:W-:-:S05]  /*0650*/  MOV R9, UR20 ;  /* 0x0000001400097c02 */ /* 0x000fca0008000f00 */
[----:B------:R-:W-:Y:S02]  /*0660*/  IMAD.WIDE R8, R9, 0x4, R6 ;  /* 0x0000000409087825 */ /* 0x000fe400078e0206 */
[----:B0-----:R-:W4:Y:S02]  /*0670*/  LDG.E R6, desc[UR18][R6.64] ;  /* 0x0000001206067981 */ /* 0x001f24000c1e1900 */
[----:B---3--:R-:W-:Y:S01]  /*0680*/  IMAD.WIDE.U32 R4, R3, 0x4, R4 ;  /* 0x0000000403047825 */ /* 0x008fe200078e0004 */
[----:B------:R-:W-:Y:S01]  /*0690*/  IADD3.X R3, PT, PT, RZ, RZ, RZ, P0, !PT ;  /* 0x000000ffff037210 */ /* 0x000fe200007fe4ff */
[----:B------:R-:W3:Y:S01]  /*06a0*/  LDG.E R17, desc[UR18][R8.64] ;  /* 0x0000001208117981 */ /* 0x000ee2000c1e1900 */
[----:B--2---:R-:W-:-:S03]  /*06b0*/  LEA R2, P0, R10, UR6, 0x2 ;  /* 0x000000060a027c11 */ /* 0x004fc6000f8010ff */
[----:B------:R-:W4:Y:S01]  /*06c0*/  LDG.E R5, desc[UR18][R4.64] ;  /* 0x0000001204057981 */ /* 0x000f22000c1e1900 */
[----:B------:R-:W-:Y:S01]  /*06d0*/  LEA.HI.X R3, R10, UR7, R3, 0x2, P0 ;  /* 0x000000070a037c11 */ /* 0x000fe200080f1403 */
[----:B------:R-:W-:-:S04]  /*06e0*/  IMAD.WIDE R10, R11, 0x4, R8 ;  /* 0x000000040b0a7825 */ /* 0x000fc800078e0208 */
[----:B------:R-:W3:Y:S01]  /*06f0*/  LDG.E R16, desc[UR18][R2.64+0x4] ;  /* 0x0000041202107981 */ /* 0x000ee2000c1e1900 */
[----:B------:R-:W-:-:S03]  /*0700*/  IMAD.WIDE R14, R15, 0x4, R10 ;  /* 0x000000040f0e7825 */ /* 0x000fc600078e020a */
[----:B------:R-:W2:Y:S04]  /*0710*/  LDG.E R19, desc[UR18][R10.64] ;  /* 0x000000120a137981 */ /* 0x000ea8000c1e1900 */
[----:B------:R-:W2:Y:S04]  /*0720*/  LDG.E R18, desc[UR18][R2.64+0x8] ;  /* 0x0000081202127981 */ /* 0x000ea8000c1e1900 */
[----:B------:R-:W5:Y:S04]  /*0730*/  LDG.E R20, desc[UR18][R2.64+0xc] ;  /* 0x00000c1202147981 */ /* 0x000f68000c1e1900 */
[----:B------:R-:W5:Y:S01]  /*0740*/  LDG.E R14, desc[UR18][R14.64] ;  /* 0x000000120e0e7981 */ /* 0x000f62000c1e1900 */
[----:B------:R-:W-:Y:S01]  /*0750*/  UIADD3 UR4, UPT, UPT, UR4, 0x4, URZ ;  /* 0x0000000404047890 */ /* 0x000fe2000fffe0ff */
[----:B----4-:R-:W-:-:S04]  /*0760*/  FFMA R5, R5, R6, R12 ;  /* 0x0000000605057223 */ /* 0x010fc8000000000c */
[----:B---3--:R-:W-:-:S04]  /*0770*/  FFMA R5, R16, R17, R5 ;  /* 0x0000001110057223 */ /* 0x008fc80000000005 */
[----:B--2---:R-:W-:-:S04]  /*0780*/  FFMA R5, R18, R19, R5 ;  /* 0x0000001312057223 */ /* 0x004fc80000000005 */
[----:B-----5:R-:W-:-:S07]  /*0790*/  FFMA R12, R20, R14, R5 ;  /* 0x0000000e140c7223 */ /* 0x020fce0000000005 */
.L_x_3:
[----:B------:R-:W-:Y:S05]  /*07a0*/  BRA.U !UP1, `(.L_x_2) ;  /* 0x0000000109a87547 */ /* 0x000fea000b800000 */
[----:B------:R-:W-:Y:S01]  /*07b0*/  UISETP.NE.AND UP0, UPT, UR5, 0x1, UPT ;  /* 0x000000010500788c */ /* 0x000fe2000bf05270 */
[----:B------:R-:W-:Y:S01]  /*07c0*/  MOV R7, UR4 ;  /* 0x0000000400077c02 */ /* 0x000fe20008000f00 */
[----:B------:R-:W-:Y:S02]  /*07d0*/  ULOP3.LUT UR5, UR20, 0x1, URZ, 0xc0, !UPT ;  /* 0x0000000114057892 */ /* 0x000fe4000f8ec0ff */
[----:B------:R-:W-:Y:S02]  /*07e0*/  MOV R15, UR20 ;  /* 0x00000014000f7c02 */ /* 0x000fe40008000f00 */
[----:B------:R-:W-:Y:S01]  /*07f0*/  UISETP.NE.U32.AND UP1, UPT, UR5, 0x1, UPT ;  /* 0x000000010500788c */ /* 0x000fe2000bf25070 */
[----:B------:R-:W-:-:S04]  /*0800*/  PLOP3.LUT P1, PT, PT, PT, UP0, 0x80, 0x8 ;  /* 0x000000000008781c */ /* 0x000fc80003f2f008 */
[----:B------:R-:W1:Y:S01]  /*0810*/  @UP0 LDCU.128 UR8, c[0x0][0x380] ;  /* 0x00007000ff0807ac */ /* 0x000e620008000c00 */
[----:B------:R-:W-:Y:S01]  /*0820*/  PLOP3.LUT P0, PT, PT, PT, UP1, 0x80, 0x8 ;  /* 0x000000000008781c */ /* 0x000fe20003f0f018 */
[----:B------:R-:W2:Y:S04]  /*0830*/  @UP0 LDCU.64 UR6, c[0x0][0x380] ;  /* 0x00007000ff0607ac */ /* 0x000ea80008000a00 */
[----:B------:R-:W3:Y:S03]  /*0840*/  @!UP1 LDCU.128 UR12, c[0x0][0x380] ;  /* 0x00007000ff0c97ac */ /* 0x000ee60008000c00 */
[C---:B------:R-:W-:Y:S02]  /*0850*/  @P1 IADD3 R3, PT, PT, R13.reuse, UR4, RZ ;  /* 0x000000040d031c10 */ /* 0x040fe4000fffe0ff */
[----:B------:R-:W-:Y:S01]  /*0860*/  @P1 IADD3 R6, P2, PT, R13, UR4, RZ ;  /* 0x000000040d061c10 */ /* 0x000fe2000ff5e0ff */
[----:B------:R-:W-:Y:S01]  /*0870*/  @UP0 UIADD3 UR4, UPT, UPT, UR4, 0x2, URZ ;  /* 0x0000000204040890 */ /* 0x000fe2000fffe0ff */
[----:B-1----:R-:W-:Y:S01]  /*0880*/  MOV R11, UR9 ;  /* 0x00000009000b7c02 */ /* 0x002fe20008000f00 */
[----:B------:R-:W-:Y:S01]  /*0890*/  IMAD.U32 R10, RZ, RZ, UR8 ;  /* 0x00000008ff0a7e24 */ /* 0x000fe2000f8e00ff */
[----:B------:R-:W-:-:S02]  /*08a0*/  MOV R4, UR10 ;  /* 0x0000000a00047c02 */ /* 0x000fc40008000f00 */
[----:B------:R-:W-:Y:S01]  /*08b0*/  MOV R5, UR11 ;  /* 0x0000000b00057c02 */ /* 0x000fe20008000f00 */
[----:B------:R-:W-:-:S04]  /*08c0*/  @P1 IMAD.WIDE.U32 R10, R3, 0x4, R10 ;  /* 0x00000004030a1825 */ /* 0x000fc800078e000a */
[----:B------:R-:W-:Y:S01]  /*08d0*/  @P1 IMAD R3, R7, UR20, R0 ;  /* 0x0000001407031c24 */ /* 0x000fe2000f8e0200 */
[----:B------:R-:W-:Y:S01]  /*08e0*/  @P1 IADD3.X R7, PT, PT, RZ, RZ, RZ, P2, !PT ;  /* 0x000000ffff071210 */ /* 0x000fe200017fe4ff */
[----:B------:R-:W-:Y:S01]  /*08f0*/  IMAD.U32 R19, RZ, RZ, UR4 ;  /* 0x00000004ff137e24 */ /* 0x000fe2000f8e00ff */
[C---:B--2---:R-:W-:Y:S01]  /*0900*/  @P1 LEA R2, P2, R6.reuse, UR6, 0x2 ;  /* 0x0000000606021c11 */ /* 0x044fe2000f8410ff */
[----:B------:R-:W-:Y:S01]  /*0910*/  @P1 IMAD.WIDE R4, R3, 0x4, R4 ;  /* 0x0000000403041825 */ /* 0x000fe200078e0204 */
[----:B------:R-:W-:Y:S01]  /*0920*/  @!P0 IADD3 R17, PT, PT, R13, UR4, RZ ;  /* 0x000000040d118c10 */ /* 0x000fe2000fffe0ff */
[----:B0-----:R-:W2:Y:S01]  /*0930*/  @P1 LDG.E R11, desc[UR18][R10.64] ;  /* 0x000000120a0b1981 */ /* 0x001ea2000c1e1900 */
[----:B------:R-:W-:Y:S01]  /*0940*/  @P1 LEA.HI.X R3, R6, UR7, R7, 0x2, P2 ;  /* 0x0000000706031c11 */ /* 0x000fe200090f1407 */
[----:B------:R-:W-:Y:S01]  /*0950*/  @!P0 IMAD R19, R19, UR20, R0 ;  /* 0x0000001413138c24 */ /* 0x000fe2000f8e0200 */
[----:B---3--:R-:W-:Y:S01]  /*0960*/  MOV R6, UR12 ;  /* 0x0000000c00067c02 */ /* 0x008fe20008000f00 */
[----:B------:R-:W-:Y:S01]  /*0970*/  @P1 IMAD.WIDE R14, R15, 0x4, R4 ;  /* 0x000000040f0e1825 */ /* 0x000fe200078e0204 */
[----:B------:R-:W-:Y:S01]  /*0980*/  MOV R7, UR13 ;  /* 0x0000000d00077c02 */ /* 0x000fe20008000f00 */
[----:B------:R-:W2:Y:S01]  /*0990*/  @P1 LDG.E R4, desc[UR18][R4.64] ;  /* 0x0000001204041981 */ /* 0x000ea2000c1e1900 */
[----:B------:R-:W-:-:S02]  /*09a0*/  MOV R8, UR14 ;  /* 0x0000000e00087c02 */ /* 0x000fc40008000f00 */
[----:B------:R-:W-:Y:S01]  /*09b0*/  MOV R9, UR15 ;  /* 0x0000000f00097c02 */ /* 0x000fe20008000f00 */
[----:B------:R-:W-:Y:S01]  /*09c0*/  @!P0 IMAD.WIDE.U32 R6, R17, 0x4, R6 ;  /* 0x0000000411068825 */ /* 0x000fe200078e0006 */
[----:B------:R-:W3:Y:S03]  /*09d0*/  @P1 LDG.E R14, desc[UR18][R14.64] ;  /* 0x000000120e0e1981 */ /* 0x000ee6000c1e1900 */
[----:B------:R-:W-:Y:S01]  /*09e0*/  @!P0 IMAD.WIDE R8, R19, 0x4, R8 ;  /* 0x0000000413088825 */ /* 0x000fe200078e0208 */
[----:B------:R-:W3:Y:S04]  /*09f0*/  @P1 LDG.E R2, desc[UR18][R2.64+0x4] ;  /* 0x0000041202021981 */ /* 0x000ee8000c1e1900 */
[----:B------:R-:W4:Y:S04]  /*0a00*/  @!P0 LDG.E R7, desc[UR18][R6.64] ;  /* 0x0000001206078981 */ /* 0x000f28000c1e1900 */
[----:B------:R-:W4:Y:S01]  /*0a10*/  @!P0 LDG.E R8, desc[UR18][R8.64] ;  /* 0x0000001208088981 */ /* 0x000f22000c1e1900 */
[----:B--2---:R-:W-:-:S04]  /*0a20*/  @P1 FFMA R11, R11, R4, R12 ;  /* 0x000000040b0b1223 */ /* 0x004fc8000000000c */
[----:B---3--:R-:W-:-:S04]  /*0a30*/  @P1 FFMA R12, R2, R14, R11 ;  /* 0x0000000e020c1223 */ /* 0x008fc8000000000b */
[----:B----4-:R-:W-:-:S07]  /*0a40*/  @!P0 FFMA R12, R7, R8, R12 ;  /* 0x00000008070c8223 */ /* 0x010fce000000000c */
.L_x_2:
[----:B------:R-:W1:Y:S01]  /*0a50*/  LDC.64 R2, c[0x0][0x390] ;  /* 0x0000e400ff027b82 */ /* 0x000e620000000a00 */
[----:B------:R-:W-:-:S05]  /*0a60*/  IADD3 R13, PT, PT, R0, R13, RZ ;  /* 0x0000000d000d7210 */ /* 0x000fca0007ffe0ff */
[----:B-1----:R-:W-:-:S05]  /*0a70*/  IMAD.WIDE R2, R13, 0x4, R2 ;  /* 0x000000040d027825 */ /* 0x002fca00078e0202 */
[----:B0-----:R-:W-:Y:S01]  /*0a80*/  STG.E desc[UR18][R2.64], R12 ;  /* 0x0000000c02007986 */ /* 0x001fe2000c101912 */
[----:B------:R-:W-:Y:S05]  /*0a90*/  EXIT ;  /* 0x000000000000794d */ /* 0x000fea0003800000 */
.L_x_4:
[----:B------:R-:W-:-:S00]  /*0aa0*/  BRA `(.L_x_4) ;  /* 0xfffffffc00fc7947 */ /* 0x000fc0000383ffff */
[----:B------:R-:W-:-:S00]  /*0ab0*/  NOP ;  /* 0x0000000000007918 */ /* 0x000fc00000000000 */
        /* <DEDUP_REMOVED lines=12> */
.L_x_5:


//--------------------- .nv.shared.reserved.0     --------------------------
	.section	.nv.shared.reserved.0,"aw",@nobits
	.weak		__nv_reservedSMEM_offset_0_alias
	.size		__nv_reservedSMEM_offset_0_alias, 0, 64
	.other		__nv_reservedSMEM_offset_0_alias,@"STO_CUDA_RESERVED_SHARED STV_DEFAULT"
__nv_reservedSMEM_offset_0_alias:
	.zero		0
	.zero		64


//--------------------- .nv.constant0._Z11matMultCUDAPKfS0_Pfi --------------------------
	.section	.nv.constant0._Z11matMultCUDAPKfS0_Pfi,"a",@progbits
	.sectionflags	@""
	.align	4
.nv.constant0._Z11matMultCUDAPKfS0_Pfi:
	.zero		924


//--------------------- SYMBOLS --------------------------

	.type		.nv.reservedSmem.offset0,@object
	.size		.nv.reservedSmem.offset0,0x4
